//
// Generated by NVIDIA NVVM Compiler
//
// Compiler Build ID: CL-36424714
// Cuda compilation tools, release 13.0, V13.0.88
// Based on NVVM 20.0.0
//

.version 9.0
.target sm_100
.address_size 64

	// .globl	_Z4convPhPfS0_
// _ZZ4convPhPfS0_E3ker has been demoted
// _ZZ4convPhPfS0_E4tile has been demoted

.visible .entry _Z4convPhPfS0_(
	.param .u64 .ptr .align 1 _Z4convPhPfS0__param_0,
	.param .u64 .ptr .align 1 _Z4convPhPfS0__param_1,
	.param .u64 .ptr .align 1 _Z4convPhPfS0__param_2
)
{
	.reg .pred 	%p<36>;
	.reg .b16 	%rs<73>;
	.reg .b32 	%r<44>;
	.reg .b32 	%f<132>;
	.reg .b64 	%rd<17>;
	// demoted variable
	.shared .align 4 .b8 _ZZ4convPhPfS0_E3ker[800];
	// demoted variable
	.shared .align 1 .b8 _ZZ4convPhPfS0_E4tile[3200];
	ld.param.u64 	%rd6, [_Z4convPhPfS0__param_0];
	ld.param.u64 	%rd4, [_Z4convPhPfS0__param_1];
	ld.param.u64 	%rd5, [_Z4convPhPfS0__param_2];
	cvta.to.global.u64 	%rd1, %rd6;
	mov.u32 	%r17, %ntid.x;
	mov.u32 	%r18, %ctaid.x;
	mov.u32 	%r1, %tid.x;
	mad.lo.s32 	%r2, %r17, %r18, %r1;
	mov.u32 	%r19, %ntid.y;
	mov.u32 	%r20, %ctaid.y;
	mov.u32 	%r21, %tid.y;
	mad.lo.s32 	%r4, %r19, %r20, %r21;
	mov.u32 	%r5, %ctaid.z;
	max.u32 	%r22, %r1, %r21;
	setp.gt.u32 	%p3, %r22, 4;
	mul.lo.s32 	%r23, %r21, 40;
	mad.lo.s32 	%r6, %r5, 200, %r23;
	shl.b32 	%r7, %r1, 3;
	add.s32 	%r8, %r23, %r7;
	@%p3 bra 	$L__BB0_2;
	cvta.to.global.u64 	%rd7, %rd4;
	add.s32 	%r24, %r6, %r7;
	mul.wide.u32 	%rd8, %r24, 4;
	add.s64 	%rd9, %rd7, %rd8;
	ld.global.f32 	%f3, [%rd9];
	shl.b32 	%r25, %r8, 2;
	mov.u32 	%r26, _ZZ4convPhPfS0_E3ker;
	add.s32 	%r27, %r26, %r25;
	st.shared.f32 	[%r27], %f3;
	ld.global.f32 	%f4, [%rd9+4];
	st.shared.f32 	[%r27+4], %f4;
	ld.global.f32 	%f5, [%rd9+8];
	st.shared.f32 	[%r27+8], %f5;
	ld.global.f32 	%f6, [%rd9+12];
	st.shared.f32 	[%r27+12], %f6;
	ld.global.f32 	%f7, [%rd9+16];
	st.shared.f32 	[%r27+16], %f7;
	ld.global.f32 	%f8, [%rd9+20];
	st.shared.f32 	[%r27+20], %f8;
	ld.global.f32 	%f9, [%rd9+24];
	st.shared.f32 	[%r27+24], %f9;
	ld.global.f32 	%f10, [%rd9+28];
	st.shared.f32 	[%r27+28], %f10;
$L__BB0_2:
	shl.b32 	%r9, %r4, 13;
	shl.b32 	%r10, %r2, 3;
	add.s32 	%r28, %r9, %r10;
	mad.lo.s32 	%r29, %r21, 120, %r8;
	setp.lt.s32 	%p4, %r2, 1008;
	setp.lt.u32 	%p5, %r1, 4;
	and.pred  	%p1, %p4, %p5;
	setp.lt.u32 	%p6, %r4, 1008;
	setp.lt.u32 	%p7, %r21, 4;
	and.pred  	%p2, %p6, %p7;
	cvt.s64.s32 	%rd10, %r28;
	add.s64 	%rd2, %rd1, %rd10;
	ld.global.u8 	%rs1, [%rd2];
	mov.u32 	%r31, _ZZ4convPhPfS0_E4tile;
	add.s32 	%r11, %r31, %r29;
	st.shared.u8 	[%r11], %rs1;
	not.pred 	%p8, %p1;
	@%p8 bra 	$L__BB0_4;
	ld.global.u8 	%rs2, [%rd2+128];
	st.shared.u8 	[%r11+128], %rs2;
$L__BB0_4:
	add.s32 	%r32, %r10, 128;
	cvt.s64.s32 	%rd11, %r32;
	cvt.u64.u32 	%rd12, %r9;
	add.s64 	%rd13, %rd12, %rd11;
	add.s64 	%rd3, %rd1, %rd13;
	not.pred 	%p9, %p2;
	@%p9 bra 	$L__BB0_7;
	ld.global.u8 	%rs3, [%rd2+131072];
	st.shared.u8 	[%r11+2560], %rs3;
	@%p8 bra 	$L__BB0_7;
	ld.global.u8 	%rs4, [%rd3+131072];
	st.shared.u8 	[%r11+2688], %rs4;
$L__BB0_7:
	ld.global.u8 	%rs5, [%rd2+1];
	st.shared.u8 	[%r11+1], %rs5;
	@%p8 bra 	$L__BB0_9;
	ld.global.u8 	%rs6, [%rd2+129];
	st.shared.u8 	[%r11+129], %rs6;
$L__BB0_9:
	@%p9 bra 	$L__BB0_12;
	ld.global.u8 	%rs7, [%rd2+131073];
	st.shared.u8 	[%r11+2561], %rs7;
	@%p8 bra 	$L__BB0_12;
	ld.global.u8 	%rs8, [%rd3+131073];
	st.shared.u8 	[%r11+2689], %rs8;
$L__BB0_12:
	ld.global.u8 	%rs9, [%rd2+2];
	st.shared.u8 	[%r11+2], %rs9;
	@%p8 bra 	$L__BB0_14;
	ld.global.u8 	%rs10, [%rd2+130];
	st.shared.u8 	[%r11+130], %rs10;
$L__BB0_14:
	@%p9 bra 	$L__BB0_17;
	ld.global.u8 	%rs11, [%rd2+131074];
	st.shared.u8 	[%r11+2562], %rs11;
	@%p8 bra 	$L__BB0_17;
	ld.global.u8 	%rs12, [%rd3+131074];
	st.shared.u8 	[%r11+2690], %rs12;
$L__BB0_17:
	ld.global.u8 	%rs13, [%rd2+3];
	st.shared.u8 	[%r11+3], %rs13;
	@%p8 bra 	$L__BB0_19;
	ld.global.u8 	%rs14, [%rd2+131];
	st.shared.u8 	[%r11+131], %rs14;
$L__BB0_19:
	@%p9 bra 	$L__BB0_22;
	ld.global.u8 	%rs15, [%rd2+131075];
	st.shared.u8 	[%r11+2563], %rs15;
	@%p8 bra 	$L__BB0_22;
	ld.global.u8 	%rs16, [%rd3+131075];
	st.shared.u8 	[%r11+2691], %rs16;
$L__BB0_22:
	ld.global.u8 	%rs17, [%rd2+4];
	st.shared.u8 	[%r11+4], %rs17;
	@%p8 bra 	$L__BB0_24;
	ld.global.u8 	%rs18, [%rd2+132];
	st.shared.u8 	[%r11+132], %rs18;
$L__BB0_24:
	@%p9 bra 	$L__BB0_27;
	ld.global.u8 	%rs19, [%rd2+131076];
	st.shared.u8 	[%r11+2564], %rs19;
	@%p8 bra 	$L__BB0_27;
	ld.global.u8 	%rs20, [%rd3+131076];
	st.shared.u8 	[%r11+2692], %rs20;
$L__BB0_27:
	ld.global.u8 	%rs21, [%rd2+5];
	st.shared.u8 	[%r11+5], %rs21;
	@%p8 bra 	$L__BB0_29;
	ld.global.u8 	%rs22, [%rd2+133];
	st.shared.u8 	[%r11+133], %rs22;
$L__BB0_29:
	@%p9 bra 	$L__BB0_32;
	ld.global.u8 	%rs23, [%rd2+131077];
	st.shared.u8 	[%r11+2565], %rs23;
	@%p8 bra 	$L__BB0_32;
	ld.global.u8 	%rs24, [%rd3+131077];
	st.shared.u8 	[%r11+2693], %rs24;
$L__BB0_32:
	ld.global.u8 	%rs25, [%rd2+6];
	st.shared.u8 	[%r11+6], %rs25;
	@%p8 bra 	$L__BB0_34;
	ld.global.u8 	%rs26, [%rd2+134];
	st.shared.u8 	[%r11+134], %rs26;
$L__BB0_34:
	@%p9 bra 	$L__BB0_37;
	ld.global.u8 	%rs27, [%rd2+131078];
	st.shared.u8 	[%r11+2566], %rs27;
	@%p8 bra 	$L__BB0_37;
	ld.global.u8 	%rs28, [%rd3+131078];
	st.shared.u8 	[%r11+2694], %rs28;
$L__BB0_37:
	ld.global.u8 	%rs29, [%rd2+7];
	st.shared.u8 	[%r11+7], %rs29;
	@%p8 bra 	$L__BB0_39;
	ld.global.u8 	%rs30, [%rd2+135];
	st.shared.u8 	[%r11+135], %rs30;
$L__BB0_39:
	@%p9 bra 	$L__BB0_42;
	ld.global.u8 	%rs31, [%rd2+131079];
	st.shared.u8 	[%r11+2567], %rs31;
	@%p8 bra 	$L__BB0_42;
	ld.global.u8 	%rs32, [%rd3+131079];
	st.shared.u8 	[%r11+2695], %rs32;
$L__BB0_42:
	bar.sync 	0;
	setp.gt.s32 	%p32, %r2, 1019;
	setp.gt.u32 	%p33, %r4, 1019;
	or.pred  	%p34, %p32, %p33;
	@%p34 bra 	$L__BB0_46;
	mad.lo.s32 	%r35, %r21, 160, %r7;
	add.s32 	%r37, %r35, %r31;
	add.s32 	%r12, %r37, 19;
	mov.u32 	%r38, _ZZ4convPhPfS0_E3ker;
	add.s32 	%r42, %r38, 80;
	mov.f32 	%f131, 0f00000000;
	mov.b32 	%r43, 80;
$L__BB0_44:
	add.s32 	%r39, %r12, %r43;
	ld.shared.u8 	%rs33, [%r39+-99];
	cvt.rn.f32.u16 	%f12, %rs33;
	ld.shared.f32 	%f13, [%r42+-80];
	fma.rn.f32 	%f14, %f13, %f12, %f131;
	ld.shared.u8 	%rs34, [%r39+-98];
	cvt.rn.f32.u16 	%f15, %rs34;
	ld.shared.f32 	%f16, [%r42+-76];
	fma.rn.f32 	%f17, %f16, %f15, %f14;
	ld.shared.u8 	%rs35, [%r39+-97];
	cvt.rn.f32.u16 	%f18, %rs35;
	ld.shared.f32 	%f19, [%r42+-72];
	fma.rn.f32 	%f20, %f19, %f18, %f17;
	ld.shared.u8 	%rs36, [%r39+-96];
	cvt.rn.f32.u16 	%f21, %rs36;
	ld.shared.f32 	%f22, [%r42+-68];
	fma.rn.f32 	%f23, %f22, %f21, %f20;
	ld.shared.u8 	%rs37, [%r39+-95];
	cvt.rn.f32.u16 	%f24, %rs37;
	ld.shared.f32 	%f25, [%r42+-64];
	fma.rn.f32 	%f26, %f25, %f24, %f23;
	ld.shared.u8 	%rs38, [%r39+-94];
	cvt.rn.f32.u16 	%f27, %rs38;
	ld.shared.f32 	%f28, [%r42+-60];
	fma.rn.f32 	%f29, %f28, %f27, %f26;
	ld.shared.u8 	%rs39, [%r39+-93];
	cvt.rn.f32.u16 	%f30, %rs39;
	ld.shared.f32 	%f31, [%r42+-56];
	fma.rn.f32 	%f32, %f31, %f30, %f29;
	ld.shared.u8 	%rs40, [%r39+-92];
	cvt.rn.f32.u16 	%f33, %rs40;
	ld.shared.f32 	%f34, [%r42+-52];
	fma.rn.f32 	%f35, %f34, %f33, %f32;
	ld.shared.u8 	%rs41, [%r39+-91];
	cvt.rn.f32.u16 	%f36, %rs41;
	ld.shared.f32 	%f37, [%r42+-48];
	fma.rn.f32 	%f38, %f37, %f36, %f35;
	ld.shared.u8 	%rs42, [%r39+-90];
	cvt.rn.f32.u16 	%f39, %rs42;
	ld.shared.f32 	%f40, [%r42+-44];
	fma.rn.f32 	%f41, %f40, %f39, %f38;
	ld.shared.u8 	%rs43, [%r39+-89];
	cvt.rn.f32.u16 	%f42, %rs43;
	ld.shared.f32 	%f43, [%r42+-40];
	fma.rn.f32 	%f44, %f43, %f42, %f41;
	ld.shared.u8 	%rs44, [%r39+-88];
	cvt.rn.f32.u16 	%f45, %rs44;
	ld.shared.f32 	%f46, [%r42+-36];
	fma.rn.f32 	%f47, %f46, %f45, %f44;
	ld.shared.u8 	%rs45, [%r39+-87];
	cvt.rn.f32.u16 	%f48, %rs45;
	ld.shared.f32 	%f49, [%r42+-32];
	fma.rn.f32 	%f50, %f49, %f48, %f47;
	ld.shared.u8 	%rs46, [%r39+-86];
	cvt.rn.f32.u16 	%f51, %rs46;
	ld.shared.f32 	%f52, [%r42+-28];
	fma.rn.f32 	%f53, %f52, %f51, %f50;
	ld.shared.u8 	%rs47, [%r39+-85];
	cvt.rn.f32.u16 	%f54, %rs47;
	ld.shared.f32 	%f55, [%r42+-24];
	fma.rn.f32 	%f56, %f55, %f54, %f53;
	ld.shared.u8 	%rs48, [%r39+-84];
	cvt.rn.f32.u16 	%f57, %rs48;
	ld.shared.f32 	%f58, [%r42+-20];
	fma.rn.f32 	%f59, %f58, %f57, %f56;
	ld.shared.u8 	%rs49, [%r39+-83];
	cvt.rn.f32.u16 	%f60, %rs49;
	ld.shared.f32 	%f61, [%r42+-16];
	fma.rn.f32 	%f62, %f61, %f60, %f59;
	ld.shared.u8 	%rs50, [%r39+-82];
	cvt.rn.f32.u16 	%f63, %rs50;
	ld.shared.f32 	%f64, [%r42+-12];
	fma.rn.f32 	%f65, %f64, %f63, %f62;
	ld.shared.u8 	%rs51, [%r39+-81];
	cvt.rn.f32.u16 	%f66, %rs51;
	ld.shared.f32 	%f67, [%r42+-8];
	fma.rn.f32 	%f68, %f67, %f66, %f65;
	ld.shared.u8 	%rs52, [%r39+-80];
	cvt.rn.f32.u16 	%f69, %rs52;
	ld.shared.f32 	%f70, [%r42+-4];
	fma.rn.f32 	%f71, %f70, %f69, %f68;
	ld.shared.u8 	%rs53, [%r39+-79];
	cvt.rn.f32.u16 	%f72, %rs53;
	ld.shared.f32 	%f73, [%r42];
	fma.rn.f32 	%f74, %f73, %f72, %f71;
	ld.shared.u8 	%rs54, [%r39+-78];
	cvt.rn.f32.u16 	%f75, %rs54;
	ld.shared.f32 	%f76, [%r42+4];
	fma.rn.f32 	%f77, %f76, %f75, %f74;
	ld.shared.u8 	%rs55, [%r39+-77];
	cvt.rn.f32.u16 	%f78, %rs55;
	ld.shared.f32 	%f79, [%r42+8];
	fma.rn.f32 	%f80, %f79, %f78, %f77;
	ld.shared.u8 	%rs56, [%r39+-76];
	cvt.rn.f32.u16 	%f81, %rs56;
	ld.shared.f32 	%f82, [%r42+12];
	fma.rn.f32 	%f83, %f82, %f81, %f80;
	ld.shared.u8 	%rs57, [%r39+-75];
	cvt.rn.f32.u16 	%f84, %rs57;
	ld.shared.f32 	%f85, [%r42+16];
	fma.rn.f32 	%f86, %f85, %f84, %f83;
	ld.shared.u8 	%rs58, [%r39+-74];
	cvt.rn.f32.u16 	%f87, %rs58;
	ld.shared.f32 	%f88, [%r42+20];
	fma.rn.f32 	%f89, %f88, %f87, %f86;
	ld.shared.u8 	%rs59, [%r39+-73];
	cvt.rn.f32.u16 	%f90, %rs59;
	ld.shared.f32 	%f91, [%r42+24];
	fma.rn.f32 	%f92, %f91, %f90, %f89;
	ld.shared.u8 	%rs60, [%r39+-72];
	cvt.rn.f32.u16 	%f93, %rs60;
	ld.shared.f32 	%f94, [%r42+28];
	fma.rn.f32 	%f95, %f94, %f93, %f92;
	ld.shared.u8 	%rs61, [%r39+-71];
	cvt.rn.f32.u16 	%f96, %rs61;
	ld.shared.f32 	%f97, [%r42+32];
	fma.rn.f32 	%f98, %f97, %f96, %f95;
	ld.shared.u8 	%rs62, [%r39+-70];
	cvt.rn.f32.u16 	%f99, %rs62;
	ld.shared.f32 	%f100, [%r42+36];
	fma.rn.f32 	%f101, %f100, %f99, %f98;
	ld.shared.u8 	%rs63, [%r39+-69];
	cvt.rn.f32.u16 	%f102, %rs63;
	ld.shared.f32 	%f103, [%r42+40];
	fma.rn.f32 	%f104, %f103, %f102, %f101;
	ld.shared.u8 	%rs64, [%r39+-68];
	cvt.rn.f32.u16 	%f105, %rs64;
	ld.shared.f32 	%f106, [%r42+44];
	fma.rn.f32 	%f107, %f106, %f105, %f104;
	ld.shared.u8 	%rs65, [%r39+-67];
	cvt.rn.f32.u16 	%f108, %rs65;
	ld.shared.f32 	%f109, [%r42+48];
	fma.rn.f32 	%f110, %f109, %f108, %f107;
	ld.shared.u8 	%rs66, [%r39+-66];
	cvt.rn.f32.u16 	%f111, %rs66;
	ld.shared.f32 	%f112, [%r42+52];
	fma.rn.f32 	%f113, %f112, %f111, %f110;
	ld.shared.u8 	%rs67, [%r39+-65];
	cvt.rn.f32.u16 	%f114, %rs67;
	ld.shared.f32 	%f115, [%r42+56];
	fma.rn.f32 	%f116, %f115, %f114, %f113;
	ld.shared.u8 	%rs68, [%r39+-64];
	cvt.rn.f32.u16 	%f117, %rs68;
	ld.shared.f32 	%f118, [%r42+60];
	fma.rn.f32 	%f119, %f118, %f117, %f116;
	ld.shared.u8 	%rs69, [%r39+-63];
	cvt.rn.f32.u16 	%f120, %rs69;
	ld.shared.f32 	%f121, [%r42+64];
	fma.rn.f32 	%f122, %f121, %f120, %f119;
	ld.shared.u8 	%rs70, [%r39+-62];
	cvt.rn.f32.u16 	%f123, %rs70;
	ld.shared.f32 	%f124, [%r42+68];
	fma.rn.f32 	%f125, %f124, %f123, %f122;
	ld.shared.u8 	%rs71, [%r39+-61];
	cvt.rn.f32.u16 	%f126, %rs71;
	ld.shared.f32 	%f127, [%r42+72];
	fma.rn.f32 	%f128, %f127, %f126, %f125;
	ld.shared.u8 	%rs72, [%r39+-60];
	cvt.rn.f32.u16 	%f129, %rs72;
	ld.shared.f32 	%f130, [%r42+76];
	fma.rn.f32 	%f131, %f130, %f129, %f128;
	add.s32 	%r43, %r43, 160;
	add.s32 	%r42, %r42, 160;
	setp.ne.s32 	%p35, %r43, 880;
	@%p35 bra 	$L__BB0_44;
	mad.lo.s32 	%r40, %r5, 1040400, %r2;
	mad.lo.s32 	%r41, %r4, 1020, %r40;
	cvta.to.global.u64 	%rd14, %rd5;
	mul.wide.s32 	%rd15, %r41, 4;
	add.s64 	%rd16, %rd14, %rd15;
	st.global.f32 	[%rd16], %f131;
$L__BB0_46:
	ret;

}


// ===== COMPILED SASS (sm_100) =====

	.target	sm_100

	.elftype	@"ET_EXEC"


//--------------------- .note.nv.tkinfo           --------------------------
	.section	.note.nv.tkinfo,"",@"SHT_NOTE"
	.sectionflags	@"SHF_NOTE_NV_TKINFO"
	.tkinfo
        /*0018*/ 	.word	0x00000002
        /*0030*/ 	.string	""
        /*0030*/ 	.string	"ptxas"
        /*0030*/ 	.string	"Cuda compilation tools, release 13.0, V13.0.88"
        /*0030*/ 	.string	"Build cuda_13.0.r13.0/compiler.36424714_0"
        /*0030*/ 	.string	"-arch sm_100 -m 64 "



//--------------------- .note.nv.cuinfo           --------------------------
	.section	.note.nv.cuinfo,"",@"SHT_NOTE"
	.sectionflags	@"SHF_NOTE_NV_CUINFO"
        /*0018*/ 	.short	0x0002
        /*001a*/ 	.short	0x0064
        /*001c*/ 	.short	0x0082
	.zero		2


//--------------------- .nv.info                  --------------------------
	.section	.nv.info,"",@"SHT_CUDA_INFO"
	.align	4


	//----- nvinfo : EIATTR_REGCOUNT
	.align		4
        /*0000*/ 	.byte	0x04, 0x2f
        /*0002*/ 	.short	(.L_1 - .L_0)
	.align		4
.L_0:
        /*0004*/ 	.word	index@(_Z4convPhPfS0_)
        /*0008*/ 	.word	0x00000020


	//----- nvinfo : EIATTR_FRAME_SIZE
	.align		4
.L_1:
        /*000c*/ 	.byte	0x04, 0x11
        /*000e*/ 	.short	(.L_3 - .L_2)
	.align		4
.L_2:
        /*0010*/ 	.word	index@(_Z4convPhPfS0_)
        /*0014*/ 	.word	0x00000000


	//----- nvinfo : EIATTR_MIN_STACK_SIZE
	.align		4
.L_3:
        /*0018*/ 	.byte	0x04, 0x12
        /*001a*/ 	.short	(.L_5 - .L_4)
	.align		4
.L_4:
        /*001c*/ 	.word	index@(_Z4convPhPfS0_)
        /*0020*/ 	.word	0x00000000
.L_5:


//--------------------- .nv.compat                --------------------------
	.section	.nv.compat,"",@"SHT_CUDA_COMPAT_INFO"
	.align	4
        /*0000*/ 	.byte	0x02, 0x09, 0x00, 0x00, 0x02, 0x02, 0x01, 0x00, 0x02, 0x05, 0x05, 0x00, 0x03, 0x07, 0x01, 0x01
        /*0010*/ 	.byte	0x02, 0x03, 0x00, 0x00, 0x02, 0x06, 0x01, 0x00, 0x04, 0x0b, 0x08, 0x00, 0x09, 0x00, 0x00, 0x00
        /*0020*/ 	.byte	0x00, 0x00, 0x00, 0x00


//--------------------- .nv.info._Z4convPhPfS0_   --------------------------
	.section	.nv.info._Z4convPhPfS0_,"",@"SHT_CUDA_INFO"
	.sectionflags	@""
	.align	4


	//----- nvinfo : EIATTR_CUDA_API_VERSION
	.align		4
        /*0000*/ 	.byte	0x04, 0x37
        /*0002*/ 	.short	(.L_7 - .L_6)
.L_6:
        /*0004*/ 	.word	0x00000082


	//----- nvinfo : EIATTR_KPARAM_INFO
	.align		4
.L_7:
        /*0008*/ 	.byte	0x04, 0x17
        /*000a*/ 	.short	(.L_9 - .L_8)
.L_8:
        /*000c*/ 	.word	0x00000000
        /*0010*/ 	.short	0x0002
        /*0012*/ 	.short	0x0010
        /*0014*/ 	.byte	0x00, 0xf5, 0x21, 0x00


	//----- nvinfo : EIATTR_KPARAM_INFO
	.align		4
.L_9:
        /*0018*/ 	.byte	0x04, 0x17
        /*001a*/ 	.short	(.L_11 - .L_10)
.L_10:
        /*001c*/ 	.word	0x00000000
        /*0020*/ 	.short	0x0001
        /*0022*/ 	.short	0x0008
        /*0024*/ 	.byte	0x00, 0xf5, 0x21, 0x00


	//----- nvinfo : EIATTR_KPARAM_INFO
	.align		4
.L_11:
        /*0028*/ 	.byte	0x04, 0x17
        /*002a*/ 	.short	(.L_13 - .L_12)
.L_12:
        /*002c*/ 	.word	0x00000000
        /*0030*/ 	.short	0x0000
        /*0032*/ 	.short	0x0000
        /*0034*/ 	.byte	0x00, 0xf5, 0x21, 0x00


	//----- nvinfo : EIATTR_SPARSE_MMA_MASK
	.align		4
.L_13:
        /*0038*/ 	.byte	0x03, 0x50
        /*003a*/ 	.short	0x0000


	//----- nvinfo : EIATTR_MAXREG_COUNT
	.align		4
        /*003c*/ 	.byte	0x03, 0x1b
        /*003e*/ 	.short	0x00ff


	//----- nvinfo : EIATTR_NUM_BARRIERS
	.align		4
        /*0040*/ 	.byte	0x02, 0x4c
        /*0042*/ 	.byte	0x01
	.zero		1


	//----- nvinfo : EIATTR_MERCURY_ISA_VERSION
	.align		4
        /*0044*/ 	.byte	0x03, 0x5f
        /*0046*/ 	.short	0x0101


	//----- nvinfo : EIATTR_VRC_CTA_INIT_COUNT
	.align		4
        /*0048*/ 	.byte	0x02, 0x4a
	.zero		1
	.zero		1


	//----- nvinfo : EIATTR_EXIT_INSTR_OFFSETS
	.align		4
        /*004c*/ 	.byte	0x04, 0x1c
        /*004e*/ 	.short	(.L_15 - .L_14)


	//   ....[0]....
.L_14:
        /*0050*/ 	.word	0x000008e0


	//   ....[1]....
        /*0054*/ 	.word	0x00001200


	//----- nvinfo : EIATTR_CRS_STACK_SIZE
	.align		4
.L_15:
        /*0058*/ 	.byte	0x04, 0x1e
        /*005a*/ 	.short	(.L_17 - .L_16)
.L_16:
        /*005c*/ 	.word	0x00000000


	//----- nvinfo : EIATTR_CBANK_PARAM_SIZE
	.align		4
.L_17:
        /*0060*/ 	.byte	0x03, 0x19
        /*0062*/ 	.short	0x0018


	//----- nvinfo : EIATTR_PARAM_CBANK
	.align		4
        /*0064*/ 	.byte	0x04, 0x0a
        /*0066*/ 	.short	(.L_19 - .L_18)
	.align		4
.L_18:
        /*0068*/ 	.word	index@(.nv.constant0._Z4convPhPfS0_)
        /*006c*/ 	.short	0x0380
        /*006e*/ 	.short	0x0018


	//----- nvinfo : EIATTR_SW_WAR
	.align		4
.L_19:
        /*0070*/ 	.byte	0x04, 0x36
        /*0072*/ 	.short	(.L_21 - .L_20)
.L_20:
        /*0074*/ 	.word	0x00000008
.L_21:


//--------------------- .nv.callgraph             --------------------------
	.section	.nv.callgraph,"",@"SHT_CUDA_CALLGRAPH"
	.align	4
	.sectionentsize	8
	.align		4
        /*0000*/ 	.word	0x00000000
	.align		4
        /*0004*/ 	.word	0xffffffff
	.align		4
        /*0008*/ 	.word	0x00000000
	.align		4
        /*000c*/ 	.word	0xfffffffe
	.align		4
        /*0010*/ 	.word	0x00000000
	.align		4
        /*0014*/ 	.word	0xfffffffd
	.align		4
        /*0018*/ 	.word	0x00000000
	.align		4
        /*001c*/ 	.word	0xfffffffc


//--------------------- .text._Z4convPhPfS0_      --------------------------
	.section	.text._Z4convPhPfS0_,"ax",@progbits
	.align	128
        .global         _Z4convPhPfS0_
        .type           _Z4convPhPfS0_,@function
        .size           _Z4convPhPfS0_,(.L_x_18 - _Z4convPhPfS0_)
        .other          _Z4convPhPfS0_,@"STO_CUDA_ENTRY STV_DEFAULT"
_Z4convPhPfS0_:
.text._Z4convPhPfS0_:
[----:B------:R-:W-:Y:S01]  /*0000*/  LDC R1, c[0x0][0x37c] ;  /* 0x0000df00ff017b82 */ /* 0x000fe20000000800 */
[----:B------:R-:W0:Y:S01]  /*0010*/  S2R R2, SR_TID.X ;  /* 0x0000000000027919 */ /* 0x000e220000002100 */
[----:B------:R-:W1:Y:S01]  /*0020*/  LDCU.64 UR6, c[0x0][0x358] ;  /* 0x00006b00ff0677ac */ /* 0x000e620008000a00 */
[----:B------:R-:W2:Y:S01]  /*0030*/  S2R R15, SR_TID.Y ;  /* 0x00000000000f7919 */ /* 0x000ea20000002200 */
[----:B------:R-:W3:Y:S01]  /*0040*/  S2R R0, SR_CTAID.Z ;  /* 0x0000000000007919 */ /* 0x000ee20000002700 */
[----:B------:R-:W4:Y:S01]  /*0050*/  S2R R16, SR_CTAID.Y ;  /* 0x0000000000107919 */ /* 0x000f220000002600 */
[----:B------:R-:W4:Y:S01]  /*0060*/  S2R R17, SR_CTAID.X ;  /* 0x0000000000117919 */ /* 0x000f220000002500 */
[----:B------:R-:W4:Y:S01]  /*0070*/  LDCU UR4, c[0x0][0x360] ;  /* 0x00006c00ff0477ac */ /* 0x000f220008000800 */
[----:B------:R-:W4:Y:S01]  /*0080*/  S2R R13, SR_CgaCtaId ;  /* 0x00000000000d7919 */ /* 0x000f220000008800 */
[----:B------:R-:W4:Y:S01]  /*0090*/  LDCU.64 UR8, c[0x0][0x380] ;  /* 0x00007000ff0877ac */ /* 0x000f220008000a00 */
[C---:B0-----:R-:W-:Y:S01]  /*00a0*/  IMAD.SHL.U32 R14, R2.reuse, 0x8, RZ ;  /* 0x00000008020e7824 */ /* 0x041fe200078e00ff */
[----:B--2---:R-:W-:-:S04]  /*00b0*/  VIMNMX.U32 R3, PT, PT, R2, R15, !PT ;  /* 0x0000000f02037248 */ /* 0x004fc80007fe0000 */
[----:B------:R-:W-:Y:S01]  /*00c0*/  ISETP.GT.U32.AND P1, PT, R3, 0x4, PT ;  /* 0x000000040300780c */ /* 0x000fe20003f24070 */
[----:B------:R-:W-:-:S04]  /*00d0*/  IMAD R3, R15, 0x28, RZ ;  /* 0x000000280f037824 */ /* 0x000fc800078e02ff */
[----:B---3--:R-:W-:-:S08]  /*00e0*/  IMAD R5, R0, 0xc8, R3 ;  /* 0x000000c800057824 */ /* 0x008fd000078e0203 */
[----:B------:R-:W0:Y:S01]  /*00f0*/  @!P1 LDC.64 R22, c[0x0][0x388] ;  /* 0x0000e200ff169b82 */ /* 0x000e220000000a00 */
[----:B------:R-:W-:-:S04]  /*0100*/  @!P1 IMAD.IADD R5, R5, 0x1, R14 ;  /* 0x0000000105059824 */ /* 0x000fc800078e020e */
[----:B0-----:R-:W-:-:S05]  /*0110*/  @!P1 IMAD.WIDE.U32 R22, R5, 0x4, R22 ;  /* 0x0000000405169825 */ /* 0x001fca00078e0016 */
[----:B-1----:R-:W2:Y:S04]  /*0120*/  @!P1 LDG.E R4, desc[UR6][R22.64] ;  /* 0x0000000616049981 */ /* 0x002ea8000c1e1900 */
[----:B------:R-:W2:Y:S04]  /*0130*/  @!P1 LDG.E R5, desc[UR6][R22.64+0x4] ;  /* 0x0000040616059981 */ /* 0x000ea8000c1e1900 */
[----:B------:R-:W2:Y:S04]  /*0140*/  @!P1 LDG.E R6, desc[UR6][R22.64+0x8] ;  /* 0x0000080616069981 */ /* 0x000ea8000c1e1900 */
[----:B------:R-:W2:Y:S01]  /*0150*/  @!P1 LDG.E R7, desc[UR6][R22.64+0xc] ;  /* 0x00000c0616079981 */ /* 0x000ea2000c1e1900 */
[----:B------:R-:W0:Y:S01]  /*0160*/  LDCU UR5, c[0x0][0x364] ;  /* 0x00006c80ff0577ac */ /* 0x000e220008000800 */
[----:B----4-:R-:W-:Y:S01]  /*0170*/  IMAD R17, R17, UR4, R2 ;  /* 0x0000000411117c24 */ /* 0x010fe2000f8e0202 */
[----:B------:R-:W-:Y:S01]  /*0180*/  ISETP.GE.U32.AND P0, PT, R2, 0x4, PT ;  /* 0x000000040200780c */ /* 0x000fe20003f06070 */
[----:B------:R-:W3:Y:S04]  /*0190*/  @!P1 LDG.E R8, desc[UR6][R22.64+0x10] ;  /* 0x0000100616089981 */ /* 0x000ee8000c1e1900 */
[----:B------:R-:W3:Y:S04]  /*01a0*/  @!P1 LDG.E R9, desc[UR6][R22.64+0x14] ;  /* 0x0000140616099981 */ /* 0x000ee8000c1e1900 */
[----:B------:R-:W3:Y:S04]  /*01b0*/  @!P1 LDG.E R10, desc[UR6][R22.64+0x18] ;  /* 0x00001806160a9981 */ /* 0x000ee8000c1e1900 */
[----:B------:R-:W3:Y:S01]  /*01c0*/  @!P1 LDG.E R11, desc[UR6][R22.64+0x1c] ;  /* 0x00001c06160b9981 */ /* 0x000ee2000c1e1900 */
[----:B0-----:R-:W-:Y:S01]  /*01d0*/  IMAD R16, R16, UR5, R15 ;  /* 0x0000000510107c24 */ /* 0x001fe2000f8e020f */
[----:B------:R-:W-:-:S03]  /*01e0*/  MOV R12, 0x400 ;  /* 0x00000400000c7802 */ /* 0x000fc60000000f00 */
[----:B------:R-:W-:Y:S01]  /*01f0*/  IMAD.SHL.U32 R20, R16, 0x2000, RZ ;  /* 0x0000200010147824 */ /* 0x000fe200078e00ff */
[----:B------:R-:W-:-:S03]  /*0200*/  ISETP.LT.AND P0, PT, R17, 0x3f0, !P0 ;  /* 0x000003f01100780c */ /* 0x000fc60004701270 */
[----:B------:R-:W-:Y:S01]  /*0210*/  IMAD R21, R17, 0x8, R20 ;  /* 0x0000000811157824 */ /* 0x000fe200078e0214 */
[----:B------:R-:W-:Y:S02]  /*0220*/  IADD3 R18, PT, PT, R3, R14, RZ ;  /* 0x0000000e03127210 */ /* 0x000fe40007ffe0ff */
[----:B------:R-:W-:Y:S02]  /*0230*/  @!P1 LEA R19, R13, R12, 0x18 ;  /* 0x0000000c0d139211 */ /* 0x000fe400078ec0ff */
[----:B------:R-:W-:-:S03]  /*0240*/  IADD3 R2, P2, PT, R21, UR8, RZ ;  /* 0x0000000815027c10 */ /* 0x000fc6000ff5e0ff */
[----:B------:R-:W-:Y:S01]  /*0250*/  @!P1 IMAD R19, R18, 0x4, R19 ;  /* 0x0000000412139824 */ /* 0x000fe200078e0213 */
[----:B------:R-:W-:-:S05]  /*0260*/  LEA.HI.X.SX32 R3, R21, UR9, 0x1, P2 ;  /* 0x0000000915037c11 */ /* 0x000fca00090f0eff */
[----:B------:R0:W5:Y:S04]  /*0270*/  @P0 LDG.E.U8 R29, desc[UR6][R2.64+0x80] ;  /* 0x00008006021d0981 */ /* 0x000168000c1e1100 */
[----:B------:R0:W5:Y:S04]  /*0280*/  LDG.E.U8 R28, desc[UR6][R2.64+0x1] ;  /* 0x00000106021c7981 */ /* 0x000168000c1e1100 */
[----:B------:R0:W5:Y:S04]  /*0290*/  @P0 LDG.E.U8 R27, desc[UR6][R2.64+0x81] ;  /* 0x00008106021b0981 */ /* 0x000168000c1e1100 */
[----:B------:R0:W5:Y:S04]  /*02a0*/  LDG.E.U8 R26, desc[UR6][R2.64+0x2] ;  /* 0x00000206021a7981 */ /* 0x000168000c1e1100 */
[----:B------:R0:W5:Y:S04]  /*02b0*/  @P0 LDG.E.U8 R25, desc[UR6][R2.64+0x82] ;  /* 0x0000820602190981 */ /* 0x000168000c1e1100 */
[----:B------:R0:W5:Y:S04]  /*02c0*/  LDG.E.U8 R24, desc[UR6][R2.64+0x3] ;  /* 0x0000030602187981 */ /* 0x000168000c1e1100 */
[----:B------:R0:W5:Y:S04]  /*02d0*/  @P0 LDG.E.U8 R23, desc[UR6][R2.64+0x83] ;  /* 0x0000830602170981 */ /* 0x000168000c1e1100 */
[----:B------:R0:W5:Y:S04]  /*02e0*/  LDG.E.U8 R22, desc[UR6][R2.64+0x4] ;  /* 0x0000040602167981 */ /* 0x000168000c1e1100 */
[----:B------:R0:W5:Y:S04]  /*02f0*/  @P0 LDG.E.U8 R21, desc[UR6][R2.64+0x84] ;  /* 0x0000840602150981 */ /* 0x000168000c1e1100 */
[----:B--2---:R1:W-:Y:S04]  /*0300*/  @!P1 STS.128 [R19], R4 ;  /* 0x0000000413009388 */ /* 0x0043e80000000c00 */
[----:B-1----:R0:W5:Y:S04]  /*0310*/  LDG.E.U8 R6, desc[UR6][R2.64] ;  /* 0x0000000602067981 */ /* 0x002168000c1e1100 */
[----:B---3--:R0:W-:Y:S01]  /*0320*/  @!P1 STS.128 [R19+0x10], R8 ;  /* 0x0000100813009388 */ /* 0x0081e20000000c00 */
[----:B------:R-:W-:-:S02]  /*0330*/  ISETP.GE.U32.AND P1, PT, R15, 0x4, PT ;  /* 0x000000040f00780c */ /* 0x000fc40003f26070 */
[----:B------:R-:W-:Y:S02]  /*0340*/  LEA R5, R17, 0x80, 0x3 ;  /* 0x0000008011057811 */ /* 0x000fe400078e18ff */
[----:B------:R-:W-:Y:S02]  /*0350*/  ISETP.LT.U32.AND P1, PT, R16, 0x3f0, !P1 ;  /* 0x000003f01000780c */ /* 0x000fe40004f21070 */
[--C-:B------:R-:W-:Y:S01]  /*0360*/  IADD3 R4, P2, P3, R20, UR8, R5.reuse ;  /* 0x0000000814047c10 */ /* 0x100fe2000fb5e005 */
[----:B------:R-:W-:Y:S01]  /*0370*/  VIADD R20, R12, 0x320 ;  /* 0x000003200c147836 */ /* 0x000fe20000000000 */
[----:B------:R-:W-:Y:S01]  /*0380*/  SHF.R.S32.HI R5, RZ, 0x1f, R5 ;  /* 0x0000001fff057819 */ /* 0x000fe20000011405 */
[----:B------:R-:W-:Y:S01]  /*0390*/  IMAD R18, R15, 0x78, R18 ;  /* 0x000000780f127824 */ /* 0x000fe200078e0212 */
[----:B------:R-:W-:Y:S02]  /*03a0*/  BSSY.RECONVERGENT B0, `(.L_x_0) ;  /* 0x0000009000007945 */ /* 0x000fe40003800200 */
[----:B------:R-:W-:-:S02]  /*03b0*/  LEA R7, R13, R20, 0x18 ;  /* 0x000000140d077211 */ /* 0x000fc400078ec0ff */
[----:B------:R-:W-:Y:S02]  /*03c0*/  IADD3.X R5, PT, PT, RZ, UR9, R5, P2, P3 ;  /* 0x00000009ff057c10 */ /* 0x000fe400097e6405 */
[----:B------:R-:W-:Y:S01]  /*03d0*/  IADD3 R18, PT, PT, R18, R7, RZ ;  /* 0x0000000712127210 */ /* 0x000fe20007ffe0ff */
[----:B0-----:R-:W-:Y:S06]  /*03e0*/  @!P1 BRA `(.L_x_1) ;  /* 0x0000000000109947 */ /* 0x001fec0003800000 */
[----:B------:R-:W2:Y:S04]  /*03f0*/  LDG.E.U8 R9, desc[UR6][R2.64+0x20000] ;  /* 0x0200000602097981 */ /* 0x000ea8000c1e1100 */
[----:B------:R-:W3:Y:S04]  /*0400*/  @P0 LDG.E.U8 R11, desc[UR6][R4.64+0x20000] ;  /* 0x02000006040b0981 */ /* 0x000ee8000c1e1100 */
[----:B--2---:R0:W-:Y:S04]  /*0410*/  STS.U8 [R18+0xa00], R9 ;  /* 0x000a000912007388 */ /* 0x0041e80000000000 */
[----:B---3--:R0:W-:Y:S02]  /*0420*/  @P0 STS.U8 [R18+0xa80], R11 ;  /* 0x000a800b12000388 */ /* 0x0081e40000000000 */
.L_x_1:
[----:B------:R-:W-:Y:S05]  /*0430*/  BSYNC.RECONVERGENT B0 ;  /* 0x0000000000007941 */ /* 0x000fea0003800200 */
.L_x_0:
[----:B------:R-:W-:Y:S04]  /*0440*/  BSSY.RECONVERGENT B0, `(.L_x_2) ;  /* 0x0000006000007945 */ /* 0x000fe80003800200 */
[----:B------:R-:W-:Y:S05]  /*0450*/  @!P1 BRA `(.L_x_3) ;  /* 0x0000000000109947 */ /* 0x000fea0003800000 */
[----:B0-----:R-:W2:Y:S04]  /*0460*/  LDG.E.U8 R9, desc[UR6][R2.64+0x20001] ;  /* 0x0200010602097981 */ /* 0x001ea8000c1e1100 */
[----:B------:R-:W3:Y:S04]  /*0470*/  @P0 LDG.E.U8 R11, desc[UR6][R4.64+0x20001] ;  /* 0x02000106040b0981 */ /* 0x000ee8000c1e1100 */
[----:B--2---:R1:W-:Y:S04]  /*0480*/  STS.U8 [R18+0xa01], R9 ;  /* 0x000a010912007388 */ /* 0x0043e80000000000 */
[----:B---3--:R1:W-:Y:S02]  /*0490*/  @P0 STS.U8 [R18+0xa81], R11 ;  /* 0x000a810b12000388 */ /* 0x0083e40000000000 */
.L_x_3:
[----:B------:R-:W-:Y:S05]  /*04a0*/  BSYNC.RECONVERGENT B0 ;  /* 0x0000000000007941 */ /* 0x000fea0003800200 */
.L_x_2:
[----:B------:R-:W-:Y:S04]  /*04b0*/  BSSY.RECONVERGENT B0, `(.L_x_4) ;  /* 0x0000006000007945 */ /* 0x000fe80003800200 */
[----:B------:R-:W-:Y:S05]  /*04c0*/  @!P1 BRA `(.L_x_5) ;  /* 0x0000000000109947 */ /* 0x000fea0003800000 */
[----:B01----:R-:W2:Y:S04]  /*04d0*/  LDG.E.U8 R9, desc[UR6][R2.64+0x20002] ;  /* 0x0200020602097981 */ /* 0x003ea8000c1e1100 */
[----:B------:R-:W3:Y:S04]  /*04e0*/  @P0 LDG.E.U8 R11, desc[UR6][R4.64+0x20002] ;  /* 0x02000206040b0981 */ /* 0x000ee8000c1e1100 */
[----:B--2---:R2:W-:Y:S04]  /*04f0*/  STS.U8 [R18+0xa02], R9 ;  /* 0x000a020912007388 */ /* 0x0045e80000000000 */
[----:B---3--:R2:W-:Y:S02]  /*0500*/  @P0 STS.U8 [R18+0xa82], R11 ;  /* 0x000a820b12000388 */ /* 0x0085e40000000000 */
.L_x_5:
[----:B------:R-:W-:Y:S05]  /*0510*/  BSYNC.RECONVERGENT B0 ;  /* 0x0000000000007941 */ /* 0x000fea0003800200 */
.L_x_4:
[----:B------:R-:W-:Y:S04]  /*0520*/  BSSY.RECONVERGENT B0, `(.L_x_6) ;  /* 0x0000006000007945 */ /* 0x000fe80003800200 */
[----:B------:R-:W-:Y:S05]  /*0530*/  @!P1 BRA `(.L_x_7) ;  /* 0x0000000000109947 */ /* 0x000fea0003800000 */
[----:B012---:R-:W2:Y:S04]  /*0540*/  LDG.E.U8 R9, desc[UR6][R2.64+0x20003] ;  /* 0x0200030602097981 */ /* 0x007ea8000c1e1100 */
[----:B------:R-:W3:Y:S04]  /*0550*/  @P0 LDG.E.U8 R11, desc[UR6][R4.64+0x20003] ;  /* 0x02000306040b0981 */ /* 0x000ee8000c1e1100 */
[----:B--2---:R4:W-:Y:S04]  /*0560*/  STS.U8 [R18+0xa03], R9 ;  /* 0x000a030912007388 */ /* 0x0049e80000000000 */
[----:B---3--:R4:W-:Y:S02]  /*0570*/  @P0 STS.U8 [R18+0xa83], R11 ;  /* 0x000a830b12000388 */ /* 0x0089e40000000000 */
.L_x_7:
[----:B------:R-:W-:Y:S05]  /*0580*/  BSYNC.RECONVERGENT B0 ;  /* 0x0000000000007941 */ /* 0x000fea0003800200 */
.L_x_6:
[----:B------:R-:W-:Y:S04]  /*0590*/  BSSY.RECONVERGENT B0, `(.L_x_8) ;  /* 0x0000006000007945 */ /* 0x000fe80003800200 */
[----:B------:R-:W-:Y:S05]  /*05a0*/  @!P1 BRA `(.L_x_9) ;  /* 0x0000000000109947 */ /* 0x000fea0003800000 */
[----:B012-4-:R-:W2:Y:S04]  /*05b0*/  LDG.E.U8 R9, desc[UR6][R2.64+0x20004] ;  /* 0x0200040602097981 */ /* 0x017ea8000c1e1100 */
[----:B------:R-:W3:Y:S04]  /*05c0*/  @P0 LDG.E.U8 R11, desc[UR6][R4.64+0x20004] ;  /* 0x02000406040b0981 */ /* 0x000ee8000c1e1100 */
[----:B--2---:R0:W-:Y:S04]  /*05d0*/  STS.U8 [R18+0xa04], R9 ;  /* 0x000a040912007388 */ /* 0x0041e80000000000 */
[----:B---3--:R0:W-:Y:S02]  /*05e0*/  @P0 STS.U8 [R18+0xa84], R11 ;  /* 0x000a840b12000388 */ /* 0x0081e40000000000 */
.L_x_9:
[----:B------:R-:W-:Y:S05]  /*05f0*/  BSYNC.RECONVERGENT B0 ;  /* 0x0000000000007941 */ /* 0x000fea0003800200 */
.L_x_8:
[----:B012-4-:R0:W5:Y:S04]  /*0600*/  LDG.E.U8 R9, desc[UR6][R2.64+0x5] ;  /* 0x0000050602097981 */ /* 0x017168000c1e1100 */
[----:B------:R0:W5:Y:S01]  /*0610*/  @P0 LDG.E.U8 R11, desc[UR6][R2.64+0x85] ;  /* 0x00008506020b0981 */ /* 0x000162000c1e1100 */
[----:B------:R-:W-:Y:S03]  /*0620*/  BSSY.RECONVERGENT B0, `(.L_x_10) ;  /* 0x0000007000007945 */ /* 0x000fe60003800200 */
[----:B-----5:R0:W-:Y:S01]  /*0630*/  STS.U8 [R18], R6 ;  /* 0x0000000612007388 */ /* 0x0201e20000000000 */
[----:B------:R-:W-:Y:S05]  /*0640*/  @!P1 BRA `(.L_x_11) ;  /* 0x0000000000109947 */ /* 0x000fea0003800000 */
[----:B------:R-:W2:Y:S04]  /*0650*/  LDG.E.U8 R19, desc[UR6][R2.64+0x20005] ;  /* 0x0200050602137981 */ /* 0x000ea8000c1e1100 */
[----:B0-----:R-:W3:Y:S04]  /*0660*/  @P0 LDG.E.U8 R6, desc[UR6][R4.64+0x20005] ;  /* 0x0200050604060981 */ /* 0x001ee8000c1e1100 */
[----:B--2---:R1:W-:Y:S04]  /*0670*/  STS.U8 [R18+0xa05], R19 ;  /* 0x000a051312007388 */ /* 0x0043e80000000000 */
[----:B---3--:R1:W-:Y:S02]  /*0680*/  @P0 STS.U8 [R18+0xa85], R6 ;  /* 0x000a850612000388 */ /* 0x0083e40000000000 */
.L_x_11:
[----:B------:R-:W-:Y:S05]  /*0690*/  BSYNC.RECONVERGENT B0 ;  /* 0x0000000000007941 */ /* 0x000fea0003800200 */
.L_x_10:
[----:B01----:R0:W5:Y:S04]  /*06a0*/  LDG.E.U8 R6, desc[UR6][R2.64+0x6] ;  /* 0x0000060602067981 */ /* 0x003168000c1e1100 */
[----:B------:R0:W5:Y:S01]  /*06b0*/  @P0 LDG.E.U8 R19, desc[UR6][R2.64+0x86] ;  /* 0x0000860602130981 */ /* 0x000162000c1e1100 */
[----:B------:R-:W-:Y:S03]  /*06c0*/  BSSY.RECONVERGENT B0, `(.L_x_12) ;  /* 0x0000008000007945 */ /* 0x000fe60003800200 */
[----:B------:R0:W-:Y:S04]  /*06d0*/  @P0 STS.U8 [R18+0x80], R29 ;  /* 0x0000801d12000388 */ /* 0x0001e80000000000 */
[----:B------:R0:W-:Y:S01]  /*06e0*/  STS.U8 [R18+0x1], R28 ;  /* 0x0000011c12007388 */ /* 0x0001e20000000000 */
[----:B------:R-:W-:Y:S05]  /*06f0*/  @!P1 BRA `(.L_x_13) ;  /* 0x0000000000109947 */ /* 0x000fea0003800000 */
[----:B0-----:R-:W2:Y:S04]  /*0700*/  LDG.E.U8 R29, desc[UR6][R2.64+0x20006] ;  /* 0x02000606021d7981 */ /* 0x001ea8000c1e1100 */
[----:B------:R-:W3:Y:S04]  /*0710*/  @P0 LDG.E.U8 R8, desc[UR6][R4.64+0x20006] ;  /* 0x0200060604080981 */ /* 0x000ee8000c1e1100 */
[----:B--2---:R1:W-:Y:S04]  /*0720*/  STS.U8 [R18+0xa06], R29 ;  /* 0x000a061d12007388 */ /* 0x0043e80000000000 */
[----:B---3--:R1:W-:Y:S02]  /*0730*/  @P0 STS.U8 [R18+0xa86], R8 ;  /* 0x000a860812000388 */ /* 0x0083e40000000000 */
.L_x_13:
[----:B------:R-:W-:Y:S05]  /*0740*/  BSYNC.RECONVERGENT B0 ;  /* 0x0000000000007941 */ /* 0x000fea0003800200 */
.L_x_12:
        /* <DEDUP_REMOVED lines=10> */
.L_x_15:
[----:B------:R-:W-:Y:S05]  /*07f0*/  BSYNC.RECONVERGENT B0 ;  /* 0x0000000000007941 */ /* 0x000fea0003800200 */
.L_x_14:
[----:B------:R2:W-:Y:S01]  /*0800*/  @P0 STS.U8 [R18+0x82], R25 ;  /* 0x0000821912000388 */ /* 0x0005e20000000000 */
[----:B------:R-:W-:-:S03]  /*0810*/  ISETP.GT.U32.AND P1, PT, R16, 0x3fb, PT ;  /* 0x000003fb1000780c */ /* 0x000fc60003f24070 */
[----:B------:R2:W-:Y:S01]  /*0820*/  STS.U8 [R18+0x3], R24 ;  /* 0x0000031812007388 */ /* 0x0005e20000000000 */
[----:B------:R-:W-:-:S03]  /*0830*/  ISETP.GT.OR P1, PT, R17, 0x3fb, P1 ;  /* 0x000003fb1100780c */ /* 0x000fc60000f24670 */
[----:B------:R2:W-:Y:S04]  /*0840*/  @P0 STS.U8 [R18+0x83], R23 ;  /* 0x0000831712000388 */ /* 0x0005e80000000000 */
[----:B------:R2:W-:Y:S04]  /*0850*/  STS.U8 [R18+0x4], R22 ;  /* 0x0000041612007388 */ /* 0x0005e80000000000 */
[----:B------:R2:W-:Y:S04]  /*0860*/  @P0 STS.U8 [R18+0x84], R21 ;  /* 0x0000841512000388 */ /* 0x0005e80000000000 */
[----:B------:R2:W-:Y:S04]  /*0870*/  STS.U8 [R18+0x5], R9 ;  /* 0x0000050912007388 */ /* 0x0005e80000000000 */
[----:B------:R2:W-:Y:S04]  /*0880*/  @P0 STS.U8 [R18+0x85], R11 ;  /* 0x0000850b12000388 */ /* 0x0005e80000000000 */
[----:B-----5:R2:W-:Y:S04]  /*0890*/  STS.U8 [R18+0x6], R6 ;  /* 0x0000060612007388 */ /* 0x0205e80000000000 */
[----:B------:R2:W-:Y:S04]  /*08a0*/  @P0 STS.U8 [R18+0x86], R19 ;  /* 0x0000861312000388 */ /* 0x0005e80000000000 */
[----:B------:R2:W-:Y:S04]  /*08b0*/  STS.U8 [R18+0x7], R29 ;  /* 0x0000071d12007388 */ /* 0x0005e80000000000 */
[----:B------:R2:W-:Y:S01]  /*08c0*/  @P0 STS.U8 [R18+0x87], R8 ;  /* 0x0000870812000388 */ /* 0x0005e20000000000 */
[----:B------:R-:W-:Y:S06]  /*08d0*/  BAR.SYNC.DEFER_BLOCKING 0x0 ;  /* 0x0000000000007b1d */ /* 0x000fec0000010000 */
[----:B------:R-:W-:Y:S05]  /*08e0*/  @P1 EXIT ;  /* 0x000000000000194d */ /* 0x000fea0003800000 */
[----:B------:R-:W-:Y:S01]  /*08f0*/  IMAD R14, R15, 0xa0, R14 ;  /* 0x000000a00f0e7824 */ /* 0x000fe200078e020e */
[----:B0-----:R-:W-:Y:S01]  /*0900*/  LEA R2, R13, R12, 0x18 ;  /* 0x0000000c0d027211 */ /* 0x001fe200078ec0ff */
[----:B--2---:R-:W-:Y:S01]  /*0910*/  IMAD.MOV.U32 R9, RZ, RZ, RZ ;  /* 0x000000ffff097224 */ /* 0x004fe200078e00ff */
[----:B------:R-:W-:Y:S01]  /*0920*/  UMOV UR4, 0x50 ;  /* 0x0000005000047882 */ /* 0x000fe20000000000 */
[----:B-1----:R-:W-:Y:S01]  /*0930*/  IMAD.IADD R3, R7, 0x1, R14 ;  /* 0x0000000107037824 */ /* 0x002fe200078e020e */
[----:B------:R-:W-:-:S07]  /*0940*/  IADD3 R2, PT, PT, R2, 0x50, RZ ;  /* 0x0000005002027810 */ /* 0x000fce0007ffe0ff */
.L_x_16:
[----:B------:R-:W0:Y:S04]  /*0950*/  LDS.U8 R8, [R3+UR4+-0x50] ;  /* 0xffffb00403087984 */ /* 0x000e280008000000 */
[----:B------:R-:W1:Y:S04]  /*0960*/  LDS.U8 R10, [R3+UR4+-0x4f] ;  /* 0xffffb104030a7984 */ /* 0x000e680008000000 */
[----:B------:R-:W2:Y:S04]  /*0970*/  LDS.128 R12, [R2+-0x50] ;  /* 0xffffb000020c7984 */ /* 0x000ea80000000c00 */
[----:B------:R-:W3:Y:S04]  /*0980*/  LDS.U8 R23, [R3+UR4+-0x4e] ;  /* 0xffffb20403177984 */ /* 0x000ee80008000000 */
[----:B------:R-:W4:Y:S04]  /*0990*/  LDS.U8 R18, [R3+UR4+-0x4d] ;  /* 0xffffb30403127984 */ /* 0x000f280008000000 */
[----:B------:R-:W5:Y:S04]  /*09a0*/  LDS.U8 R25, [R3+UR4+-0x4c] ;  /* 0xffffb40403197984 */ /* 0x000f680008000000 */
[----:B------:R-:W5:Y:S04]  /*09b0*/  LDS.128 R4, [R2+-0x40] ;  /* 0xffffc00002047984 */ /* 0x000f680000000c00 */
[----:B------:R-:W5:Y:S04]  /*09c0*/  LDS.U8 R21, [R3+UR4+-0x4b] ;  /* 0xffffb50403157984 */ /* 0x000f680008000000 */
[----:B------:R-:W5:Y:S04]  /*09d0*/  LDS.U8 R19, [R3+UR4+-0x4a] ;  /* 0xffffb60403137984 */ /* 0x000f680008000000 */
[----:B------:R-:W5:Y:S01]  /*09e0*/  LDS.U8 R20, [R3+UR4+-0x49] ;  /* 0xffffb70403147984 */ /* 0x000f620008000000 */
[----:B0-----:R-:W-:-:S03]  /*09f0*/  I2FP.F32.U32 R8, R8 ;  /* 0x0000000800087245 */ /* 0x001fc60000201000 */
[----:B------:R-:W0:Y:S01]  /*0a00*/  LDS.U8 R22, [R3+UR4+-0x48] ;  /* 0xffffb80403167984 */ /* 0x000e220008000000 */
[----:B-1----:R-:W-:-:S03]  /*0a10*/  I2FP.F32.U32 R11, R10 ;  /* 0x0000000a000b7245 */ /* 0x002fc60000201000 */
[----:B------:R-:W1:Y:S01]  /*0a20*/  LDS.U8 R24, [R3+UR4+-0x46] ;  /* 0xffffba0403187984 */ /* 0x000e620008000000 */
[----:B--2---:R-:W-:Y:S01]  /*0a30*/  FFMA R8, R8, R12, R9 ;  /* 0x0000000c08087223 */ /* 0x004fe20000000009 */
[----:B---3--:R-:W-:-:S03]  /*0a40*/  I2FP.F32.U32 R12, R23 ;  /* 0x00000017000c7245 */ /* 0x008fc60000201000 */
[----:B------:R-:W-:Y:S01]  /*0a50*/  FFMA R13, R11, R13, R8 ;  /* 0x0000000d0b0d7223 */ /* 0x000fe20000000008 */
[----:B------:R-:W2:Y:S03]  /*0a60*/  LDS.U8 R23, [R3+UR4+-0x47] ;  /* 0xffffb90403177984 */ /* 0x000ea60008000000 */
[----:B------:R-:W-:Y:S01]  /*0a70*/  FFMA R12, R12, R14, R13 ;  /* 0x0000000e0c0c7223 */ /* 0x000fe2000000000d */
[----:B------:R-:W3:Y:S01]  /*0a80*/  LDS.128 R8, [R2+-0x30] ;  /* 0xffffd00002087984 */ /* 0x000ee20000000c00 */
[----:B----4-:R-:W-:Y:S02]  /*0a90*/  I2FP.F32.U32 R13, R18 ;  /* 0x00000012000d7245 */ /* 0x010fe40000201000 */
[----:B-----5:R-:W-:Y:S01]  /*0aa0*/  I2FP.F32.U32 R14, R25 ;  /* 0x00000019000e7245 */ /* 0x020fe20000201000 */
[----:B------:R-:W4:Y:S02]  /*0ab0*/  LDS.U8 R18, [R3+UR4+-0x45] ;  /* 0xffffbb0403127984 */ /* 0x000f240008000000 */
[----:B------:R-:W-:-:S02]  /*0ac0*/  FFMA R13, R13, R15, R12 ;  /* 0x0000000f0d0d7223 */ /* 0x000fc4000000000c */
[----:B------:R-:W5:Y:S02]  /*0ad0*/  LDS.U8 R25, [R3+UR4+-0x43] ;  /* 0xffffbd0403197984 */ /* 0x000f640008000000 */
[----:B------:R-:W-:Y:S01]  /*0ae0*/  FFMA R4, R14, R4, R13 ;  /* 0x000000040e047223 */ /* 0x000fe2000000000d */
[----:B------:R-:W-:Y:S02]  /*0af0*/  I2FP.F32.U32 R13, R21 ;  /* 0x00000015000d7245 */ /* 0x000fe40000201000 */
[----:B------:R-:W5:Y:S03]  /*0b00*/  LDS.U8 R21, [R3+UR4+-0x44] ;  /* 0xffffbc0403157984 */ /* 0x000f660008000000 */
[----:B------:R-:W-:Y:S01]  /*0b10*/  FFMA R5, R13, R5, R4 ;  /* 0x000000050d057223 */ /* 0x000fe20000000004 */
[----:B------:R-:W-:Y:S01]  /*0b20*/  I2FP.F32.U32 R4, R19 ;  /* 0x0000001300047245 */ /* 0x000fe20000201000 */
[----:B------:R-:W5:Y:S04]  /*0b30*/  LDS.128 R12, [R2+-0x20] ;  /* 0xffffe000020c7984 */ /* 0x000f680000000c00 */
[----:B------:R-:W-:Y:S01]  /*0b40*/  FFMA R4, R4, R6, R5 ;  /* 0x0000000604047223 */ /* 0x000fe20000000005 */
[----:B------:R-:W5:Y:S01]  /*0b50*/  LDS.U8 R19, [R3+UR4+-0x42] ;  /* 0xffffbe0403137984 */ /* 0x000f620008000000 */
[----:B------:R-:W-:-:S02]  /*0b60*/  I2FP.F32.U32 R5, R20 ;  /* 0x0000001400057245 */ /* 0x000fc40000201000 */
[----:B0-----:R-:W-:Y:S01]  /*0b70*/  I2FP.F32.U32 R22, R22 ;  /* 0x0000001600167245 */ /* 0x001fe20000201000 */
[----:B------:R-:W0:Y:S01]  /*0b80*/  LDS.U8 R20, [R3+UR4+-0x41] ;  /* 0xffffbf0403147984 */ /* 0x000e220008000000 */
[----:B-1----:R-:W-:Y:S01]  /*0b90*/  I2FP.F32.U32 R24, R24 ;  /* 0x0000001800187245 */ /* 0x002fe20000201000 */
[----:B------:R-:W-:Y:S01]  /*0ba0*/  FFMA R5, R5, R7, R4 ;  /* 0x0000000705057223 */ /* 0x000fe20000000004 */
[----:B--2---:R-:W-:-:S03]  /*0bb0*/  I2FP.F32.U32 R23, R23 ;  /* 0x0000001700177245 */ /* 0x004fc60000201000 */
[----:B---3--:R-:W-:Y:S02]  /*0bc0*/  FFMA R8, R22, R8, R5 ;  /* 0x0000000816087223 */ /* 0x008fe40000000005 */
[----:B------:R-:W1:Y:S02]  /*0bd0*/  LDS.U8 R22, [R3+UR4+-0x40] ;  /* 0xffffc00403167984 */ /* 0x000e640008000000 */
[----:B------:R-:W-:Y:S02]  /*0be0*/  FFMA R9, R23, R9, R8 ;  /* 0x0000000917097223 */ /* 0x000fe40000000008 */
[----:B------:R-:W2:Y:S02]  /*0bf0*/  LDS.U8 R23, [R3+UR4+-0x3f] ;  /* 0xffffc10403177984 */ /* 0x000ea40008000000 */
[----:B------:R-:W-:Y:S01]  /*0c00*/  FFMA R10, R24, R10, R9 ;  /* 0x0000000a180a7223 */ /* 0x000fe20000000009 */
[----:B----4-:R-:W-:Y:S01]  /*0c10*/  I2FP.F32.U32 R9, R18 ;  /* 0x0000001200097245 */ /* 0x010fe20000201000 */
[----:B------:R-:W3:Y:S01]  /*0c20*/  LDS.128 R4, [R2+-0x10] ;  /* 0xfffff00002047984 */ /* 0x000ee20000000c00 */
[----:B-----5:R-:W-:-:S02]  /*0c30*/  I2FP.F32.U32 R25, R25 ;  /* 0x0000001900197245 */ /* 0x020fc40000201000 */
[----:B------:R-:W-:Y:S01]  /*0c40*/  I2FP.F32.U32 R8, R21 ;  /* 0x0000001500087245 */ /* 0x000fe20000201000 */
[----:B------:R-:W4:Y:S01]  /*0c50*/  LDS.U8 R24, [R3+UR4+-0x3e] ;  /* 0xffffc20403187984 */ /* 0x000f220008000000 */
[----:B------:R-:W-:-:S03]  /*0c60*/  FFMA R9, R9, R11, R10 ;  /* 0x0000000b09097223 */ /* 0x000fc6000000000a */
[----:B------:R-:W5:Y:S01]  /*0c70*/  LDS.U8 R18, [R3+UR4+-0x3d] ;  /* 0xffffc30403127984 */ /* 0x000f620008000000 */
[----:B------:R-:W-:-:S03]  /*0c80*/  FFMA R8, R8, R12, R9 ;  /* 0x0000000c08087223 */ /* 0x000fc60000000009 */
[----:B------:R-:W5:Y:S01]  /*0c90*/  LDS.U8 R21, [R3+UR4+-0x3c] ;  /* 0xffffc40403157984 */ /* 0x000f620008000000 */
[----:B------:R-:W-:Y:S01]  /*0ca0*/  FFMA R13, R25, R13, R8 ;  /* 0x0000000d190d7223 */ /* 0x000fe20000000008 */
[----:B------:R-:W-:Y:S02]  /*0cb0*/  I2FP.F32.U32 R12, R19 ;  /* 0x00000013000c7245 */ /* 0x000fe40000201000 */
[----:B------:R-:W5:Y:S03]  /*0cc0*/  LDS.128 R8, [R2] ;  /* 0x0000000002087984 */ /* 0x000f660000000c00 */
[----:B------:R-:W-:Y:S01]  /*0cd0*/  FFMA R12, R12, R14, R13 ;  /* 0x0000000e0c0c7223 */ /* 0x000fe2000000000d */
[----:B------:R-:W5:Y:S01]  /*0ce0*/  LDS.U8 R25, [R3+UR4+-0x3b] ;  /* 0xffffc50403197984 */ /* 0x000f620008000000 */
[----:B0-----:R-:W-:-:S03]  /*0cf0*/  I2FP.F32.U32 R13, R20 ;  /* 0x00000014000d7245 */ /* 0x001fc60000201000 */
[----:B------:R-:W0:Y:S02]  /*0d00*/  LDS.U8 R19, [R3+UR4+-0x3a] ;  /* 0xffffc60403137984 */ /* 0x000e240008000000 */
[----:B------:R-:W-:Y:S02]  /*0d10*/  FFMA R13, R13, R15, R12 ;  /* 0x0000000f0d0d7223 */ /* 0x000fe4000000000c */
[----:B------:R-:W0:Y:S01]  /*0d20*/  LDS.U8 R20, [R3+UR4+-0x39] ;  /* 0xffffc70403147984 */ /* 0x000e220008000000 */
[----:B-1----:R-:W-:Y:S02]  /*0d30*/  I2FP.F32.U32 R22, R22 ;  /* 0x0000001600167245 */ /* 0x002fe40000201000 */
[----:B--2---:R-:W-:-:S03]  /*0d40*/  I2FP.F32.U32 R23, R23 ;  /* 0x0000001700177245 */ /* 0x004fc60000201000 */
[----:B---3--:R-:W-:Y:S02]  /*0d50*/  FFMA R4, R22, R4, R13 ;  /* 0x0000000416047223 */ /* 0x008fe4000000000d */
[----:B------:R-:W1:Y:S01]  /*0d60*/  LDS.U8 R22, [R3+UR4+-0x38] ;  /* 0xffffc80403167984 */ /* 0x000e620008000000 */
[----:B----4-:R-:W-:Y:S01]  /*0d70*/  I2FP.F32.U32 R26, R24 ;  /* 0x00000018001a7245 */ /* 0x010fe20000201000 */
[----:B------:R-:W-:Y:S02]  /*0d80*/  FFMA R5, R23, R5, R4 ;  /* 0x0000000517057223 */ /* 0x000fe40000000004 */
[----:B------:R-:W2:Y:S02]  /*0d90*/  LDS.U8 R24, [R3+UR4+-0x37] ;  /* 0xffffc90403187984 */ /* 0x000ea40008000000 */
[----:B------:R-:W-:Y:S02]  /*0da0*/  FFMA R6, R26, R6, R5 ;  /* 0x000000061a067223 */ /* 0x000fe40000000005 */
[----:B------:R-:W3:Y:S01]  /*0db0*/  LDS.128 R12, [R2+0x10] ;  /* 0x00001000020c7984 */ /* 0x000ee20000000c00 */
[----:B-----5:R-:W-:-:S02]  /*0dc0*/  I2FP.F32.U32 R5, R18 ;  /* 0x0000001200057245 */ /* 0x020fc40000201000 */
[----:B------:R-:W-:Y:S01]  /*0dd0*/  I2FP.F32.U32 R4, R21 ;  /* 0x0000001500047245 */ /* 0x000fe20000201000 */
[----:B------:R-:W4:Y:S02]  /*0de0*/  LDS.U8 R26, [R3+UR4+-0x36] ;  /* 0xffffca04031a7984 */ /* 0x000f240008000000 */
[----:B------:R-:W-:Y:S02]  /*0df0*/  FFMA R5, R5, R7, R6 ;  /* 0x0000000705057223 */ /* 0x000fe40000000006 */
[----:B------:R-:W5:Y:S02]  /*0e00*/  LDS.U8 R18, [R3+UR4+-0x35] ;  /* 0xffffcb0403127984 */ /* 0x000f640008000000 */
[----:B------:R-:W-:Y:S01]  /*0e10*/  FFMA R8, R4, R8, R5 ;  /* 0x0000000804087223 */ /* 0x000fe20000000005 */
[----:B------:R-:W-:Y:S01]  /*0e20*/  I2FP.F32.U32 R25, R25 ;  /* 0x0000001900197245 */ /* 0x000fe20000201000 */
[----:B------:R-:W5:Y:S04]  /*0e30*/  LDS.U8 R21, [R3+UR4+-0x34] ;  /* 0xffffcc0403157984 */ /* 0x000f680008000000 */
[----:B------:R-:W5:Y:S01]  /*0e40*/  LDS.U8 R23, [R3+UR4+-0x33] ;  /* 0xffffcd0403177984 */ /* 0x000f620008000000 */
[----:B------:R-:W-:Y:S01]  /*0e50*/  FFMA R9, R25, R9, R8 ;  /* 0x0000000919097223 */ /* 0x000fe20000000008 */
[----:B0-----:R-:W-:-:S02]  /*0e60*/  I2FP.F32.U32 R8, R19 ;  /* 0x0000001300087245 */ /* 0x001fc40000201000 */
[----:B------:R-:W0:Y:S03]  /*0e70*/  LDS.128 R4, [R2+0x20] ;  /* 0x0000200002047984 */ /* 0x000e260000000c00 */
[----:B------:R-:W-:Y:S01]  /*0e80*/  FFMA R8, R8, R10, R9 ;  /* 0x0000000a08087223 */ /* 0x000fe20000000009 */
[----:B------:R-:W-:Y:S01]  /*0e90*/  I2FP.F32.U32 R9, R20 ;  /* 0x0000001400097245 */ /* 0x000fe20000201000 */
[----:B------:R-:W0:Y:S04]  /*0ea0*/  LDS.U8 R19, [R3+UR4+-0x32] ;  /* 0xffffce0403137984 */ /* 0x000e280008000000 */
[----:B------:R-:W-:Y:S01]  /*0eb0*/  FFMA R9, R9, R11, R8 ;  /* 0x0000000b09097223 */ /* 0x000fe20000000008 */
[----:B------:R-:W0:Y:S01]  /*0ec0*/  LDS.U8 R20, [R3+UR4+-0x31] ;  /* 0xffffcf0403147984 */ /* 0x000e220008000000 */
[----:B-1----:R-:W-:-:S02]  /*0ed0*/  I2FP.F32.U32 R22, R22 ;  /* 0x0000001600167245 */ /* 0x002fc40000201000 */
[----:B--2---:R-:W-:Y:S02]  /*0ee0*/  I2FP.F32.U32 R11, R24 ;  /* 0x00000018000b7245 */ /* 0x004fe40000201000 */
[----:B------:R-:W1:Y:S01]  /*0ef0*/  LDS.U8 R24, [R3+UR4+-0x2f] ;  /* 0xffffd10403187984 */ /* 0x000e620008000000 */
[----:B---3--:R-:W-:-:S03]  /*0f00*/  FFMA R12, R22, R12, R9 ;  /* 0x0000000c160c7223 */ /* 0x008fc60000000009 */
[----:B------:R-:W2:Y:S01]  /*0f10*/  LDS.U8 R22, [R3+UR4+-0x30] ;  /* 0xffffd00403167984 */ /* 0x000ea20008000000 */
[----:B----4-:R-:W-:Y:S01]  /*0f20*/  I2FP.F32.U32 R26, R26 ;  /* 0x0000001a001a7245 */ /* 0x010fe20000201000 */
[----:B------:R-:W-:Y:S02]  /*0f30*/  FFMA R13, R11, R13, R12 ;  /* 0x0000000d0b0d7223 */ /* 0x000fe4000000000c */
[----:B------:R-:W3:Y:S01]  /*0f40*/  LDS.128 R8, [R2+0x30] ;  /* 0x0000300002087984 */ /* 0x000ee20000000c00 */
[----:B-----5:R-:W-:Y:S01]  /*0f50*/  I2FP.F32.U32 R25, R18 ;  /* 0x0000001200197245 */ /* 0x020fe20000201000 */
[----:B------:R-:W-:Y:S02]  /*0f60*/  FFMA R14, R26, R14, R13 ;  /* 0x0000000e1a0e7223 */ /* 0x000fe4000000000d */
[----:B------:R-:W4:Y:S01]  /*0f70*/  LDS.U8 R18, [R3+UR4+-0x2e] ;  /* 0xffffd20403127984 */ /* 0x000f220008000000 */
[----:B------:R-:W-:Y:S01]  /*0f80*/  I2FP.F32.U32 R12, R21 ;  /* 0x00000015000c7245 */ /* 0x000fe20000201000 */
[----:B------:R-:W-:-:S02]  /*0f90*/  FFMA R15, R25, R15, R14 ;  /* 0x0000000f190f7223 */ /* 0x000fc4000000000e */
[----:B------:R-:W5:Y:S01]  /*0fa0*/  LDS.U8 R21, [R3+UR4+-0x2d] ;  /* 0xffffd30403157984 */ /* 0x000f620008000000 */
[----:B------:R-:W-:-:S03]  /*0fb0*/  I2FP.F32.U32 R23, R23 ;  /* 0x0000001700177245 */ /* 0x000fc60000201000 */
[----:B------:R-:W5:Y:S01]  /*0fc0*/  LDS.U8 R25, [R3+UR4+-0x2b] ;  /* 0xffffd50403197984 */ /* 0x000f620008000000 */
[----:B0-----:R-:W-:-:S03]  /*0fd0*/  FFMA R12, R12, R4, R15 ;  /* 0x000000040c0c7223 */ /* 0x001fc6000000000f */
[----:B------:R-:W0:Y:S01]  /*0fe0*/  LDS.U8 R4, [R3+UR4+-0x2c] ;  /* 0xffffd40403047984 */ /* 0x000e220008000000 */
[----:B------:R-:W-:Y:S01]  /*0ff0*/  FFMA R27, R23, R5, R12 ;  /* 0x00000005171b7223 */ /* 0x000fe2000000000c */
[----:B------:R-:W-:Y:S02]  /*1000*/  I2FP.F32.U32 R26, R19 ;  /* 0x00000013001a7245 */ /* 0x000fe40000201000 */
[----:B------:R1:W0:Y:S01]  /*1010*/  LDS.128 R12, [R2+0x40] ;  /* 0x00004000020c7984 */ /* 0x0002220000000c00 */
[----:B------:R-:W-:-:S03]  /*1020*/  I2FP.F32.U32 R19, R20 ;  /* 0x0000001400137245 */ /* 0x000fc60000201000 */
[----:B------:R-:W0:Y:S01]  /*1030*/  LDS.U8 R23, [R3+UR4+-0x2a] ;  /* 0xffffd60403177984 */ /* 0x000e220008000000 */
[----:B------:R-:W-:-:S03]  /*1040*/  FFMA R6, R26, R6, R27 ;  /* 0x000000061a067223 */ /* 0x000fc6000000001b */
[----:B------:R-:W0:Y:S01]  /*1050*/  LDS.U8 R5, [R3+UR4+-0x29] ;  /* 0xffffd70403057984 */ /* 0x000e220008000000 */
[----:B------:R-:W-:Y:S01]  /*1060*/  FFMA R7, R19, R7, R6 ;  /* 0x0000000713077223 */ /* 0x000fe20000000006 */
[----:B------:R-:W-:Y:S01]  /*1070*/  UIADD3 UR4, UPT, UPT, UR4, 0xa0, URZ ;  /* 0x000000a004047890 */ /* 0x000fe2000fffe0ff */
[----:B-1----:R-:W-:Y:S01]  /*1080*/  I2FP.F32.U32 R19, R24 ;  /* 0x0000001800137245 */ /* 0x002fe20000201000 */
[----:B------:R-:W-:Y:S02]  /*1090*/  VIADD R2, R2, 0xa0 ;  /* 0x000000a002027836 */ /* 0x000fe40000000000 */
[----:B------:R-:W-:Y:S01]  /*10a0*/  UISETP.NE.AND UP0, UPT, UR4, 0x370, UPT ;  /* 0x000003700400788c */ /* 0x000fe2000bf05270 */
[----:B--2---:R-:W-:-:S05]  /*10b0*/  I2FP.F32.U32 R22, R22 ;  /* 0x0000001600167245 */ /* 0x004fca0000201000 */
[----:B---3--:R-:W-:Y:S01]  /*10c0*/  FFMA R8, R22, R8, R7 ;  /* 0x0000000816087223 */ /* 0x008fe20000000007 */
[----:B----4-:R-:W-:-:S03]  /*10d0*/  I2FP.F32.U32 R18, R18 ;  /* 0x0000001200127245 */ /* 0x010fc60000201000 */
[----:B------:R-:W-:Y:S01]  /*10e0*/  FFMA R9, R19, R9, R8 ;  /* 0x0000000913097223 */ /* 0x000fe20000000008 */
[----:B-----5:R-:W-:-:S03]  /*10f0*/  I2FP.F32.U32 R21, R21 ;  /* 0x0000001500157245 */ /* 0x020fc60000201000 */
[----:B------:R-:W-:Y:S01]  /*1100*/  FFMA R10, R18, R10, R9 ;  /* 0x0000000a120a7223 */ /* 0x000fe20000000009 */
[----:B------:R-:W-:-:S03]  /*1110*/  I2FP.F32.U32 R25, R25 ;  /* 0x0000001900197245 */ /* 0x000fc60000201000 */
[----:B------:R-:W-:Y:S01]  /*1120*/  FFMA R11, R21, R11, R10 ;  /* 0x0000000b150b7223 */ /* 0x000fe2000000000a */
[----:B0-----:R-:W-:-:S05]  /*1130*/  I2FP.F32.U32 R4, R4 ;  /* 0x0000000400047245 */ /* 0x001fca0000201000 */
[----:B------:R-:W-:Y:S01]  /*1140*/  FFMA R4, R4, R12, R11 ;  /* 0x0000000c04047223 */ /* 0x000fe2000000000b */
[----:B------:R-:W-:-:S03]  /*1150*/  I2FP.F32.U32 R6, R23 ;  /* 0x0000001700067245 */ /* 0x000fc60000201000 */
[----:B------:R-:W-:Y:S01]  /*1160*/  FFMA R13, R25, R13, R4 ;  /* 0x0000000d190d7223 */ /* 0x000fe20000000004 */
[----:B------:R-:W-:-:S03]  /*1170*/  I2FP.F32.U32 R5, R5 ;  /* 0x0000000500057245 */ /* 0x000fc60000201000 */
[----:B------:R-:W-:-:S04]  /*1180*/  FFMA R6, R6, R14, R13 ;  /* 0x0000000e06067223 */ /* 0x000fc8000000000d */
[----:B------:R-:W-:Y:S01]  /*1190*/  FFMA R9, R5, R15, R6 ;  /* 0x0000000f05097223 */ /* 0x000fe20000000006 */
[----:B------:R-:W-:Y:S06]  /*11a0*/  BRA.U UP0, `(.L_x_16) ;  /* 0xfffffff500e87547 */ /* 0x000fec000b83ffff */
[----:B------:R-:W0:Y:S01]  /*11b0*/  LDC.64 R2, c[0x0][0x390] ;  /* 0x0000e400ff027b82 */ /* 0x000e220000000a00 */
[----:B------:R-:W-:-:S04]  /*11c0*/  IMAD R17, R0, 0xfe010, R17 ;  /* 0x000fe01000117824 */ /* 0x000fc800078e0211 */
[----:B------:R-:W-:-:S04]  /*11d0*/  IMAD R17, R16, 0x3fc, R17 ;  /* 0x000003fc10117824 */ /* 0x000fc800078e0211 */
[----:B0-----:R-:W-:-:S05]  /*11e0*/  IMAD.WIDE R2, R17, 0x4, R2 ;  /* 0x0000000411027825 */ /* 0x001fca00078e0202 */
[----:B------:R-:W-:Y:S01]  /*11f0*/  STG.E desc[UR6][R2.64], R9 ;  /* 0x0000000902007986 */ /* 0x000fe2000c101906 */
[----:B------:R-:W-:Y:S05]  /*1200*/  EXIT ;  /* 0x000000000000794d */ /* 0x000fea0003800000 */
.L_x_17:
[----:B------:R-:W-:-:S00]  /*1210*/  BRA `(.L_x_17) ;  /* 0xfffffffc00fc7947 */ /* 0x000fc0000383ffff */
[----:B------:R-:W-:-:S00]  /*1220*/  NOP ;  /* 0x0000000000007918 */ /* 0x000fc00000000000 */
        /* <DEDUP_REMOVED lines=13> */
.L_x_18:


//--------------------- .nv.shared._Z4convPhPfS0_ --------------------------
	.section	.nv.shared._Z4convPhPfS0_,"aw",@nobits
	.sectionflags	@""
	.align	4
.nv.shared._Z4convPhPfS0_:
	.zero		5024


//--------------------- .nv.shared.reserved.0     --------------------------
	.section	.nv.shared.reserved.0,"aw",@nobits
	.weak		__nv_reservedSMEM_offset_0_alias
	.size		__nv_reservedSMEM_offset_0_alias, 0, 64
	.other		__nv_reservedSMEM_offset_0_alias,@"STO_CUDA_RESERVED_SHARED STV_DEFAULT"
__nv_reservedSMEM_offset_0_alias:
	.zero		0
	.zero		64


//--------------------- .nv.constant0._Z4convPhPfS0_ --------------------------
	.section	.nv.constant0._Z4convPhPfS0_,"a",@progbits
	.sectionflags	@""
	.align	4
.nv.constant0._Z4convPhPfS0_:
	.zero		920


//--------------------- SYMBOLS --------------------------

	.type		.nv.reservedSmem.offset0,@object
	.size		.nv.reservedSmem.offset0,0x4
	.type		.nv.reservedSmem.cap,@object
	.size		.nv.reservedSmem.cap,0x4
